//
// Generated by NVIDIA NVVM Compiler
//
// Compiler Build ID: CL-36424714
// Cuda compilation tools, release 13.0, V13.0.88
// Based on NVVM 20.0.0
//

.version 9.0
.target sm_100
.address_size 64

	// .globl	_Z18cudaNaiveSumKernelPfiS_
// _ZZ22cudaSharedMemSumKernelPfiS_E5vec_s has been demoted

.visible .entry _Z18cudaNaiveSumKernelPfiS_(
	.param .u64 .ptr .align 1 _Z18cudaNaiveSumKernelPfiS__param_0,
	.param .u32 _Z18cudaNaiveSumKernelPfiS__param_1,
	.param .u64 .ptr .align 1 _Z18cudaNaiveSumKernelPfiS__param_2
)
{
	.reg .pred 	%p<6>;
	.reg .b32 	%r<16>;
	.reg .b32 	%f<6>;
	.reg .b64 	%rd<9>;

	ld.param.u64 	%rd4, [_Z18cudaNaiveSumKernelPfiS__param_0];
	ld.param.u32 	%r7, [_Z18cudaNaiveSumKernelPfiS__param_1];
	ld.param.u64 	%rd3, [_Z18cudaNaiveSumKernelPfiS__param_2];
	cvta.to.global.u64 	%rd1, %rd4;
	mov.u32 	%r1, %tid.x;
	shl.b32 	%r9, %r1, 1;
	mov.u32 	%r10, %ctaid.x;
	mov.u32 	%r2, %ntid.x;
	mul.lo.s32 	%r11, %r10, %r2;
	shl.b32 	%r12, %r11, 1;
	add.s32 	%r3, %r12, %r9;
	mul.wide.u32 	%rd5, %r3, 4;
	add.s64 	%rd2, %rd1, %rd5;
	mov.b32 	%r15, 1;
$L__BB0_1:
	add.s32 	%r13, %r15, -1;
	and.b32  	%r14, %r13, %r1;
	setp.ne.s32 	%p1, %r14, 0;
	add.s32 	%r5, %r15, %r3;
	setp.ge.u32 	%p2, %r5, %r7;
	or.pred  	%p3, %p1, %p2;
	@%p3 bra 	$L__BB0_3;
	mul.wide.u32 	%rd6, %r5, 4;
	add.s64 	%rd7, %rd1, %rd6;
	ld.global.f32 	%f1, [%rd7];
	ld.global.f32 	%f2, [%rd2];
	add.f32 	%f3, %f1, %f2;
	st.global.f32 	[%rd2], %f3;
$L__BB0_3:
	bar.sync 	0;
	shl.b32 	%r15, %r15, 1;
	setp.le.u32 	%p4, %r15, %r2;
	@%p4 bra 	$L__BB0_1;
	setp.ne.s32 	%p5, %r1, 0;
	@%p5 bra 	$L__BB0_6;
	ld.global.f32 	%f4, [%rd2];
	cvta.to.global.u64 	%rd8, %rd3;
	atom.global.add.f32 	%f5, [%rd8], %f4;
$L__BB0_6:
	ret;

}
	// .globl	_Z24cudaContinguousSumKernelPfiS_
.visible .entry _Z24cudaContinguousSumKernelPfiS_(
	.param .u64 .ptr .align 1 _Z24cudaContinguousSumKernelPfiS__param_0,
	.param .u32 _Z24cudaContinguousSumKernelPfiS__param_1,
	.param .u64 .ptr .align 1 _Z24cudaContinguousSumKernelPfiS__param_2
)
{
	.reg .pred 	%p<6>;
	.reg .b32 	%r<12>;
	.reg .b32 	%f<6>;
	.reg .b64 	%rd<9>;

	ld.param.u64 	%rd4, [_Z24cudaContinguousSumKernelPfiS__param_0];
	ld.param.u32 	%r7, [_Z24cudaContinguousSumKernelPfiS__param_1];
	ld.param.u64 	%rd3, [_Z24cudaContinguousSumKernelPfiS__param_2];
	cvta.to.global.u64 	%rd1, %rd4;
	mov.u32 	%r1, %tid.x;
	mov.u32 	%r8, %ctaid.x;
	mov.u32 	%r11, %ntid.x;
	mul.lo.s32 	%r9, %r8, %r11;
	shl.b32 	%r10, %r9, 1;
	add.s32 	%r3, %r10, %r1;
	mul.wide.u32 	%rd5, %r3, 4;
	add.s64 	%rd2, %rd1, %rd5;
$L__BB1_1:
	setp.ge.u32 	%p1, %r1, %r11;
	add.s32 	%r5, %r11, %r3;
	setp.ge.u32 	%p2, %r5, %r7;
	or.pred  	%p3, %p1, %p2;
	@%p3 bra 	$L__BB1_3;
	mul.wide.u32 	%rd6, %r5, 4;
	add.s64 	%rd7, %rd1, %rd6;
	ld.global.f32 	%f1, [%rd7];
	ld.global.f32 	%f2, [%rd2];
	add.f32 	%f3, %f1, %f2;
	st.global.f32 	[%rd2], %f3;
$L__BB1_3:
	bar.sync 	0;
	shr.u32 	%r6, %r11, 1;
	setp.gt.u32 	%p4, %r11, 1;
	mov.u32 	%r11, %r6;
	@%p4 bra 	$L__BB1_1;
	setp.ne.s32 	%p5, %r1, 0;
	@%p5 bra 	$L__BB1_6;
	ld.global.f32 	%f4, [%rd2];
	cvta.to.global.u64 	%rd8, %rd3;
	atom.global.add.f32 	%f5, [%rd8], %f4;
$L__BB1_6:
	ret;

}
	// .globl	_Z22cudaSharedMemSumKernelPfiS_
.visible .entry _Z22cudaSharedMemSumKernelPfiS_(
	.param .u64 .ptr .align 1 _Z22cudaSharedMemSumKernelPfiS__param_0,
	.param .u32 _Z22cudaSharedMemSumKernelPfiS__param_1,
	.param .u64 .ptr .align 1 _Z22cudaSharedMemSumKernelPfiS__param_2
)
{
	.reg .pred 	%p<7>;
	.reg .b32 	%r<18>;
	.reg .b32 	%f<9>;
	.reg .b64 	%rd<9>;
	// demoted variable
	.shared .align 4 .b8 _ZZ22cudaSharedMemSumKernelPfiS_E5vec_s[1024];
	ld.param.u64 	%rd2, [_Z22cudaSharedMemSumKernelPfiS__param_0];
	ld.param.u32 	%r7, [_Z22cudaSharedMemSumKernelPfiS__param_1];
	ld.param.u64 	%rd1, [_Z22cudaSharedMemSumKernelPfiS__param_2];
	cvta.to.global.u64 	%rd3, %rd2;
	mov.u32 	%r1, %tid.x;
	mov.u32 	%r8, %ctaid.x;
	mov.u32 	%r17, %ntid.x;
	mul.lo.s32 	%r9, %r8, %r17;
	shl.b32 	%r10, %r9, 1;
	add.s32 	%r3, %r10, %r1;
	mul.wide.u32 	%rd4, %r3, 4;
	add.s64 	%rd5, %rd3, %rd4;
	ld.global.f32 	%f1, [%rd5];
	add.s32 	%r11, %r3, %r17;
	mul.wide.u32 	%rd6, %r11, 4;
	add.s64 	%rd7, %rd3, %rd6;
	ld.global.f32 	%f2, [%rd7];
	add.f32 	%f3, %f1, %f2;
	shl.b32 	%r12, %r1, 2;
	mov.u32 	%r13, _ZZ22cudaSharedMemSumKernelPfiS_E5vec_s;
	add.s32 	%r4, %r13, %r12;
	st.shared.f32 	[%r4], %f3;
	setp.lt.u32 	%p1, %r17, 2;
	@%p1 bra 	$L__BB2_4;
$L__BB2_1:
	shr.u32 	%r6, %r17, 1;
	bar.sync 	0;
	setp.ge.u32 	%p2, %r1, %r6;
	add.s32 	%r14, %r6, %r3;
	setp.ge.u32 	%p3, %r14, %r7;
	or.pred  	%p4, %p2, %p3;
	@%p4 bra 	$L__BB2_3;
	shl.b32 	%r15, %r6, 2;
	add.s32 	%r16, %r4, %r15;
	ld.shared.f32 	%f4, [%r16];
	ld.shared.f32 	%f5, [%r4];
	add.f32 	%f6, %f4, %f5;
	st.shared.f32 	[%r4], %f6;
$L__BB2_3:
	setp.gt.u32 	%p5, %r17, 3;
	mov.u32 	%r17, %r6;
	@%p5 bra 	$L__BB2_1;
$L__BB2_4:
	setp.ne.s32 	%p6, %r1, 0;
	@%p6 bra 	$L__BB2_6;
	ld.shared.f32 	%f7, [_ZZ22cudaSharedMemSumKernelPfiS_E5vec_s];
	cvta.to.global.u64 	%rd8, %rd1;
	atom.global.add.f32 	%f8, [%rd8], %f7;
$L__BB2_6:
	ret;

}


// ===== COMPILED SASS (sm_100) =====

	.target	sm_100

	.elftype	@"ET_EXEC"


//--------------------- .note.nv.tkinfo           --------------------------
	.section	.note.nv.tkinfo,"",@"SHT_NOTE"
	.sectionflags	@"SHF_NOTE_NV_TKINFO"
	.tkinfo
        /*0018*/ 	.word	0x00000002
        /*0030*/ 	.string	""
        /*0030*/ 	.string	"ptxas"
        /*0030*/ 	.string	"Cuda compilation tools, release 13.0, V13.0.88"
        /*0030*/ 	.string	"Build cuda_13.0.r13.0/compiler.36424714_0"
        /*0030*/ 	.string	"-arch sm_100 -m 64 "



//--------------------- .note.nv.cuinfo           --------------------------
	.section	.note.nv.cuinfo,"",@"SHT_NOTE"
	.sectionflags	@"SHF_NOTE_NV_CUINFO"
        /*0018*/ 	.short	0x0002
        /*001a*/ 	.short	0x0064
        /*001c*/ 	.short	0x0082
	.zero		2


//--------------------- .nv.info                  --------------------------
	.section	.nv.info,"",@"SHT_CUDA_INFO"
	.align	4


	//----- nvinfo : EIATTR_REGCOUNT
	.align		4
        /*0000*/ 	.byte	0x04, 0x2f
        /*0002*/ 	.short	(.L_1 - .L_0)
	.align		4
.L_0:
        /*0004*/ 	.word	index@(_Z18cudaNaiveSumKernelPfiS_)
        /*0008*/ 	.word	0x00000010


	//----- nvinfo : EIATTR_FRAME_SIZE
	.align		4
.L_1:
        /*000c*/ 	.byte	0x04, 0x11
        /*000e*/ 	.short	(.L_3 - .L_2)
	.align		4
.L_2:
        /*0010*/ 	.word	index@(_Z18cudaNaiveSumKernelPfiS_)
        /*0014*/ 	.word	0x00000000


	//----- nvinfo : EIATTR_REGCOUNT
	.align		4
.L_3:
        /*0018*/ 	.byte	0x04, 0x2f
        /*001a*/ 	.short	(.L_5 - .L_4)
	.align		4
.L_4:
        /*001c*/ 	.word	index@(_Z24cudaContinguousSumKernelPfiS_)
        /*0020*/ 	.word	0x00000010


	//----- nvinfo : EIATTR_FRAME_SIZE
	.align		4
.L_5:
        /*0024*/ 	.byte	0x04, 0x11
        /*0026*/ 	.short	(.L_7 - .L_6)
	.align		4
.L_6:
        /*0028*/ 	.word	index@(_Z24cudaContinguousSumKernelPfiS_)
        /*002c*/ 	.word	0x00000000


	//----- nvinfo : EIATTR_REGCOUNT
	.align		4
.L_7:
        /*0030*/ 	.byte	0x04, 0x2f
        /*0032*/ 	.short	(.L_9 - .L_8)
	.align		4
.L_8:
        /*0034*/ 	.word	index@(_Z22cudaSharedMemSumKernelPfiS_)
        /*0038*/ 	.word	0x0000000e


	//----- nvinfo : EIATTR_FRAME_SIZE
	.align		4
.L_9:
        /*003c*/ 	.byte	0x04, 0x11
        /*003e*/ 	.short	(.L_11 - .L_10)
	.align		4
.L_10:
        /*0040*/ 	.word	index@(_Z22cudaSharedMemSumKernelPfiS_)
        /*0044*/ 	.word	0x00000000


	//----- nvinfo : EIATTR_MIN_STACK_SIZE
	.align		4
.L_11:
        /*0048*/ 	.byte	0x04, 0x12
        /*004a*/ 	.short	(.L_13 - .L_12)
	.align		4
.L_12:
        /*004c*/ 	.word	index@(_Z22cudaSharedMemSumKernelPfiS_)
        /*0050*/ 	.word	0x00000000


	//----- nvinfo : EIATTR_MIN_STACK_SIZE
	.align		4
.L_13:
        /*0054*/ 	.byte	0x04, 0x12
        /*0056*/ 	.short	(.L_15 - .L_14)
	.align		4
.L_14:
        /*0058*/ 	.word	index@(_Z24cudaContinguousSumKernelPfiS_)
        /*005c*/ 	.word	0x00000000


	//----- nvinfo : EIATTR_MIN_STACK_SIZE
	.align		4
.L_15:
        /*0060*/ 	.byte	0x04, 0x12
        /*0062*/ 	.short	(.L_17 - .L_16)
	.align		4
.L_16:
        /*0064*/ 	.word	index@(_Z18cudaNaiveSumKernelPfiS_)
        /*0068*/ 	.word	0x00000000
.L_17:


//--------------------- .nv.compat                --------------------------
	.section	.nv.compat,"",@"SHT_CUDA_COMPAT_INFO"
	.align	4
        /*0000*/ 	.byte	0x02, 0x09, 0x00, 0x00, 0x02, 0x02, 0x01, 0x00, 0x02, 0x05, 0x05, 0x00, 0x03, 0x07, 0x01, 0x01
        /*0010*/ 	.byte	0x02, 0x03, 0x00, 0x00, 0x02, 0x06, 0x01, 0x00, 0x04, 0x0b, 0x08, 0x00, 0x09, 0x00, 0x00, 0x00
        /*0020*/ 	.byte	0x00, 0x00, 0x00, 0x00


//--------------------- .nv.info._Z22cudaSharedMemSumKernelPfiS_ --------------------------
	.section	.nv.info._Z22cudaSharedMemSumKernelPfiS_,"",@"SHT_CUDA_INFO"
	.sectionflags	@""
	.align	4


	//----- nvinfo : EIATTR_CUDA_API_VERSION
	.align		4
        /*0000*/ 	.byte	0x04, 0x37
        /*0002*/ 	.short	(.L_19 - .L_18)
.L_18:
        /*0004*/ 	.word	0x00000082


	//----- nvinfo : EIATTR_KPARAM_INFO
	.align		4
.L_19:
        /*0008*/ 	.byte	0x04, 0x17
        /*000a*/ 	.short	(.L_21 - .L_20)
.L_20:
        /*000c*/ 	.word	0x00000000
        /*0010*/ 	.short	0x0002
        /*0012*/ 	.short	0x0010
        /*0014*/ 	.byte	0x00, 0xf5, 0x21, 0x00


	//----- nvinfo : EIATTR_KPARAM_INFO
	.align		4
.L_21:
        /*0018*/ 	.byte	0x04, 0x17
        /*001a*/ 	.short	(.L_23 - .L_22)
.L_22:
        /*001c*/ 	.word	0x00000000
        /*0020*/ 	.short	0x0001
        /*0022*/ 	.short	0x0008
        /*0024*/ 	.byte	0x00, 0xf0, 0x11, 0x00


	//----- nvinfo : EIATTR_KPARAM_INFO
	.align		4
.L_23:
        /*0028*/ 	.byte	0x04, 0x17
        /*002a*/ 	.short	(.L_25 - .L_24)
.L_24:
        /*002c*/ 	.word	0x00000000
        /*0030*/ 	.short	0x0000
        /*0032*/ 	.short	0x0000
        /*0034*/ 	.byte	0x00, 0xf5, 0x21, 0x00


	//----- nvinfo : EIATTR_SPARSE_MMA_MASK
	.align		4
.L_25:
        /*0038*/ 	.byte	0x03, 0x50
        /*003a*/ 	.short	0x0000


	//----- nvinfo : EIATTR_MAXREG_COUNT
	.align		4
        /*003c*/ 	.byte	0x03, 0x1b
        /*003e*/ 	.short	0x00ff


	//----- nvinfo : EIATTR_NUM_BARRIERS
	.align		4
        /*0040*/ 	.byte	0x02, 0x4c
        /*0042*/ 	.byte	0x01
	.zero		1


	//----- nvinfo : EIATTR_MERCURY_ISA_VERSION
	.align		4
        /*0044*/ 	.byte	0x03, 0x5f
        /*0046*/ 	.short	0x0101


	//----- nvinfo : EIATTR_VRC_CTA_INIT_COUNT
	.align		4
        /*0048*/ 	.byte	0x02, 0x4a
	.zero		1
	.zero		1


	//----- nvinfo : EIATTR_EXIT_INSTR_OFFSETS
	.align		4
        /*004c*/ 	.byte	0x04, 0x1c
        /*004e*/ 	.short	(.L_27 - .L_26)


	//   ....[0]....
.L_26:
        /*0050*/ 	.word	0x00000260


	//   ....[1]....
        /*0054*/ 	.word	0x000002d0


	//----- nvinfo : EIATTR_CBANK_PARAM_SIZE
	.align		4
.L_27:
        /*0058*/ 	.byte	0x03, 0x19
        /*005a*/ 	.short	0x0018


	//----- nvinfo : EIATTR_PARAM_CBANK
	.align		4
        /*005c*/ 	.byte	0x04, 0x0a
        /*005e*/ 	.short	(.L_29 - .L_28)
	.align		4
.L_28:
        /*0060*/ 	.word	index@(.nv.constant0._Z22cudaSharedMemSumKernelPfiS_)
        /*0064*/ 	.short	0x0380
        /*0066*/ 	.short	0x0018


	//----- nvinfo : EIATTR_SW_WAR
	.align		4
.L_29:
        /*0068*/ 	.byte	0x04, 0x36
        /*006a*/ 	.short	(.L_31 - .L_30)
.L_30:
        /*006c*/ 	.word	0x00000008
.L_31:


//--------------------- .nv.info._Z24cudaContinguousSumKernelPfiS_ --------------------------
	.section	.nv.info._Z24cudaContinguousSumKernelPfiS_,"",@"SHT_CUDA_INFO"
	.sectionflags	@""
	.align	4


	//----- nvinfo : EIATTR_CUDA_API_VERSION
	.align		4
        /*0000*/ 	.byte	0x04, 0x37
        /*0002*/ 	.short	(.L_33 - .L_32)
.L_32:
        /*0004*/ 	.word	0x00000082


	//----- nvinfo : EIATTR_KPARAM_INFO
	.align		4
.L_33:
        /*0008*/ 	.byte	0x04, 0x17
        /*000a*/ 	.short	(.L_35 - .L_34)
.L_34:
        /*000c*/ 	.word	0x00000000
        /*0010*/ 	.short	0x0002
        /*0012*/ 	.short	0x0010
        /*0014*/ 	.byte	0x00, 0xf5, 0x21, 0x00


	//----- nvinfo : EIATTR_KPARAM_INFO
	.align		4
.L_35:
        /*0018*/ 	.byte	0x04, 0x17
        /*001a*/ 	.short	(.L_37 - .L_36)
.L_36:
        /*001c*/ 	.word	0x00000000
        /*0020*/ 	.short	0x0001
        /*0022*/ 	.short	0x0008
        /*0024*/ 	.byte	0x00, 0xf0, 0x11, 0x00


	//----- nvinfo : EIATTR_KPARAM_INFO
	.align		4
.L_37:
        /*0028*/ 	.byte	0x04, 0x17
        /*002a*/ 	.short	(.L_39 - .L_38)
.L_38:
        /*002c*/ 	.word	0x00000000
        /*0030*/ 	.short	0x0000
        /*0032*/ 	.short	0x0000
        /*0034*/ 	.byte	0x00, 0xf5, 0x21, 0x00


	//----- nvinfo : EIATTR_SPARSE_MMA_MASK
	.align		4
.L_39:
        /*0038*/ 	.byte	0x03, 0x50
        /*003a*/ 	.short	0x0000


	//----- nvinfo : EIATTR_MAXREG_COUNT
	.align		4
        /*003c*/ 	.byte	0x03, 0x1b
        /*003e*/ 	.short	0x00ff


	//----- nvinfo : EIATTR_NUM_BARRIERS
	.align		4
        /*0040*/ 	.byte	0x02, 0x4c
        /*0042*/ 	.byte	0x01
	.zero		1


	//----- nvinfo : EIATTR_MERCURY_ISA_VERSION
	.align		4
        /*0044*/ 	.byte	0x03, 0x5f
        /*0046*/ 	.short	0x0101


	//----- nvinfo : EIATTR_VRC_CTA_INIT_COUNT
	.align		4
        /*0048*/ 	.byte	0x02, 0x4a
	.zero		1
	.zero		1


	//----- nvinfo : EIATTR_EXIT_INSTR_OFFSETS
	.align		4
        /*004c*/ 	.byte	0x04, 0x1c
        /*004e*/ 	.short	(.L_41 - .L_40)


	//   ....[0]....
.L_40:
        /*0050*/ 	.word	0x000001b0


	//   ....[1]....
        /*0054*/ 	.word	0x000001f0


	//----- nvinfo : EIATTR_CRS_STACK_SIZE
	.align		4
.L_41:
        /*0058*/ 	.byte	0x04, 0x1e
        /*005a*/ 	.short	(.L_43 - .L_42)
.L_42:
        /*005c*/ 	.word	0x00000000


	//----- nvinfo : EIATTR_CBANK_PARAM_SIZE
	.align		4
.L_43:
        /*0060*/ 	.byte	0x03, 0x19
        /*0062*/ 	.short	0x0018


	//----- nvinfo : EIATTR_PARAM_CBANK
	.align		4
        /*0064*/ 	.byte	0x04, 0x0a
        /*0066*/ 	.short	(.L_45 - .L_44)
	.align		4
.L_44:
        /*0068*/ 	.word	index@(.nv.constant0._Z24cudaContinguousSumKernelPfiS_)
        /*006c*/ 	.short	0x0380
        /*006e*/ 	.short	0x0018


	//----- nvinfo : EIATTR_SW_WAR
	.align		4
.L_45:
        /*0070*/ 	.byte	0x04, 0x36
        /*0072*/ 	.short	(.L_47 - .L_46)
.L_46:
        /*0074*/ 	.word	0x00000008
.L_47:


//--------------------- .nv.info._Z18cudaNaiveSumKernelPfiS_ --------------------------
	.section	.nv.info._Z18cudaNaiveSumKernelPfiS_,"",@"SHT_CUDA_INFO"
	.sectionflags	@""
	.align	4


	//----- nvinfo : EIATTR_CUDA_API_VERSION
	.align		4
        /*0000*/ 	.byte	0x04, 0x37
        /*0002*/ 	.short	(.L_49 - .L_48)
.L_48:
        /*0004*/ 	.word	0x00000082


	//----- nvinfo : EIATTR_KPARAM_INFO
	.align		4
.L_49:
        /*0008*/ 	.byte	0x04, 0x17
        /*000a*/ 	.short	(.L_51 - .L_50)
.L_50:
        /*000c*/ 	.word	0x00000000
        /*0010*/ 	.short	0x0002
        /*0012*/ 	.short	0x0010
        /*0014*/ 	.byte	0x00, 0xf5, 0x21, 0x00


	//----- nvinfo : EIATTR_KPARAM_INFO
	.align		4
.L_51:
        /*0018*/ 	.byte	0x04, 0x17
        /*001a*/ 	.short	(.L_53 - .L_52)
.L_52:
        /*001c*/ 	.word	0x00000000
        /*0020*/ 	.short	0x0001
        /*0022*/ 	.short	0x0008
        /*0024*/ 	.byte	0x00, 0xf0, 0x11, 0x00


	//----- nvinfo : EIATTR_KPARAM_INFO
	.align		4
.L_53:
        /*0028*/ 	.byte	0x04, 0x17
        /*002a*/ 	.short	(.L_55 - .L_54)
.L_54:
        /*002c*/ 	.word	0x00000000
        /*0030*/ 	.short	0x0000
        /*0032*/ 	.short	0x0000
        /*0034*/ 	.byte	0x00, 0xf5, 0x21, 0x00


	//----- nvinfo : EIATTR_SPARSE_MMA_MASK
	.align		4
.L_55:
        /*0038*/ 	.byte	0x03, 0x50
        /*003a*/ 	.short	0x0000


	//----- nvinfo : EIATTR_MAXREG_COUNT
	.align		4
        /*003c*/ 	.byte	0x03, 0x1b
        /*003e*/ 	.short	0x00ff


	//----- nvinfo : EIATTR_NUM_BARRIERS
	.align		4
        /*0040*/ 	.byte	0x02, 0x4c
        /*0042*/ 	.byte	0x01
	.zero		1


	//----- nvinfo : EIATTR_MERCURY_ISA_VERSION
	.align		4
        /*0044*/ 	.byte	0x03, 0x5f
        /*0046*/ 	.short	0x0101


	//----- nvinfo : EIATTR_VRC_CTA_INIT_COUNT
	.align		4
        /*0048*/ 	.byte	0x02, 0x4a
	.zero		1
	.zero		1


	//----- nvinfo : EIATTR_EXIT_INSTR_OFFSETS
	.align		4
        /*004c*/ 	.byte	0x04, 0x1c
        /*004e*/ 	.short	(.L_57 - .L_56)


	//   ....[0]....
.L_56:
        /*0050*/ 	.word	0x000001d0


	//   ....[1]....
        /*0054*/ 	.word	0x00000210


	//----- nvinfo : EIATTR_CRS_STACK_SIZE
	.align		4
.L_57:
        /*0058*/ 	.byte	0x04, 0x1e
        /*005a*/ 	.short	(.L_59 - .L_58)
.L_58:
        /*005c*/ 	.word	0x00000000


	//----- nvinfo : EIATTR_CBANK_PARAM_SIZE
	.align		4
.L_59:
        /*0060*/ 	.byte	0x03, 0x19
        /*0062*/ 	.short	0x0018


	//----- nvinfo : EIATTR_PARAM_CBANK
	.align		4
        /*0064*/ 	.byte	0x04, 0x0a
        /*0066*/ 	.short	(.L_61 - .L_60)
	.align		4
.L_60:
        /*0068*/ 	.word	index@(.nv.constant0._Z18cudaNaiveSumKernelPfiS_)
        /*006c*/ 	.short	0x0380
        /*006e*/ 	.short	0x0018


	//----- nvinfo : EIATTR_SW_WAR
	.align		4
.L_61:
        /*0070*/ 	.byte	0x04, 0x36
        /*0072*/ 	.short	(.L_63 - .L_62)
.L_62:
        /*0074*/ 	.word	0x00000008
.L_63:


//--------------------- .nv.callgraph             --------------------------
	.section	.nv.callgraph,"",@"SHT_CUDA_CALLGRAPH"
	.align	4
	.sectionentsize	8
	.align		4
        /*0000*/ 	.word	0x00000000
	.align		4
        /*0004*/ 	.word	0xffffffff
	.align		4
        /*0008*/ 	.word	0x00000000
	.align		4
        /*000c*/ 	.word	0xfffffffe
	.align		4
        /*0010*/ 	.word	0x00000000
	.align		4
        /*0014*/ 	.word	0xfffffffd
	.align		4
        /*0018*/ 	.word	0x00000000
	.align		4
        /*001c*/ 	.word	0xfffffffc


//--------------------- .text._Z22cudaSharedMemSumKernelPfiS_ --------------------------
	.section	.text._Z22cudaSharedMemSumKernelPfiS_,"ax",@progbits
	.align	128
        .global         _Z22cudaSharedMemSumKernelPfiS_
        .type           _Z22cudaSharedMemSumKernelPfiS_,@function
        .size           _Z22cudaSharedMemSumKernelPfiS_,(.L_x_11 - _Z22cudaSharedMemSumKernelPfiS_)
        .other          _Z22cudaSharedMemSumKernelPfiS_,@"STO_CUDA_ENTRY STV_DEFAULT"
_Z22cudaSharedMemSumKernelPfiS_:
.text._Z22cudaSharedMemSumKernelPfiS_:
[----:B------:R-:W-:Y:S01]  /*0000*/  LDC R1, c[0x0][0x37c] ;  /* 0x0000df00ff017b82 */ /* 0x000fe20000000800 */
[----:B------:R-:W0:Y:S07]  /*0010*/  S2R R11, SR_TID.X ;  /* 0x00000000000b7919 */ /* 0x000e2e0000002100 */
[----:B------:R-:W1:Y:S01]  /*0020*/  S2UR UR4, SR_CTAID.X ;  /* 0x00000000000479c3 */ /* 0x000e620000002500 */
[----:B------:R-:W2:Y:S07]  /*0030*/  LDCU.64 UR6, c[0x0][0x358] ;  /* 0x00006b00ff0677ac */ /* 0x000eae0008000a00 */
[----:B------:R-:W1:Y:S08]  /*0040*/  LDC R6, c[0x0][0x360] ;  /* 0x0000d800ff067b82 */ /* 0x000e700000000800 */
[----:B------:R-:W3:Y:S01]  /*0050*/  LDC.64 R4, c[0x0][0x380] ;  /* 0x0000e000ff047b82 */ /* 0x000ee20000000a00 */
[----:B-1----:R-:W-:-:S04]  /*0060*/  IMAD R0, R6, UR4, RZ ;  /* 0x0000000406007c24 */ /* 0x002fc8000f8e02ff */
[----:B0-----:R-:W-:-:S04]  /*0070*/  IMAD R7, R0, 0x2, R11 ;  /* 0x0000000200077824 */ /* 0x001fc800078e020b */
[C---:B------:R-:W-:Y:S02]  /*0080*/  IMAD.IADD R9, R7.reuse, 0x1, R6 ;  /* 0x0000000107097824 */ /* 0x040fe400078e0206 */
[----:B---3--:R-:W-:-:S04]  /*0090*/  IMAD.WIDE.U32 R2, R7, 0x4, R4 ;  /* 0x0000000407027825 */ /* 0x008fc800078e0004 */
[----:B------:R-:W-:Y:S02]  /*00a0*/  IMAD.WIDE.U32 R4, R9, 0x4, R4 ;  /* 0x0000000409047825 */ /* 0x000fe400078e0004 */
[----:B--2---:R-:W2:Y:S04]  /*00b0*/  LDG.E R2, desc[UR6][R2.64] ;  /* 0x0000000602027981 */ /* 0x004ea8000c1e1900 */
[----:B------:R-:W2:Y:S01]  /*00c0*/  LDG.E R5, desc[UR6][R4.64] ;  /* 0x0000000604057981 */ /* 0x000ea2000c1e1900 */
[----:B------:R-:W0:Y:S01]  /*00d0*/  S2UR UR5, SR_CgaCtaId ;  /* 0x00000000000579c3 */ /* 0x000e220000008800 */
[----:B------:R-:W-:Y:S01]  /*00e0*/  UMOV UR4, 0x400 ;  /* 0x0000040000047882 */ /* 0x000fe20000000000 */
[----:B------:R-:W-:Y:S02]  /*00f0*/  ISETP.GE.U32.AND P0, PT, R6, 0x2, PT ;  /* 0x000000020600780c */ /* 0x000fe40003f06070 */
[----:B------:R-:W-:Y:S01]  /*0100*/  ISETP.NE.AND P1, PT, R11, RZ, PT ;  /* 0x000000ff0b00720c */ /* 0x000fe20003f25270 */
[----:B0-----:R-:W-:-:S06]  /*0110*/  ULEA UR4, UR5, UR4, 0x18 ;  /* 0x0000000405047291 */ /* 0x001fcc000f8ec0ff */
[----:B------:R-:W-:Y:S01]  /*0120*/  LEA R9, R11, UR4, 0x2 ;  /* 0x000000040b097c11 */ /* 0x000fe2000f8e10ff */
[----:B--2---:R-:W-:-:S05]  /*0130*/  FADD R0, R2, R5 ;  /* 0x0000000502007221 */ /* 0x004fca0000000000 */
[----:B------:R0:W-:Y:S01]  /*0140*/  STS [R9], R0 ;  /* 0x0000000009007388 */ /* 0x0001e20000000800 */
[----:B------:R-:W-:Y:S05]  /*0150*/  @!P0 BRA `(.L_x_0) ;  /* 0x0000000000408947 */ /* 0x000fea0003800000 */
[----:B0-----:R-:W-:Y:S01]  /*0160*/  MOV R0, R6 ;  /* 0x0000000600007202 */ /* 0x001fe20000000f00 */
[----:B------:R-:W0:Y:S01]  /*0170*/  LDCU UR4, c[0x0][0x388] ;  /* 0x00007100ff0477ac */ /* 0x000e220008000800 */
[----:B------:R-:W-:-:S05]  /*0180*/  NOP ;  /* 0x0000000000007918 */ /* 0x000fca0000000000 */
.L_x_1:
[----:B------:R-:W-:Y:S01]  /*0190*/  SHF.R.U32.HI R6, RZ, 0x1, R0 ;  /* 0x00000001ff067819 */ /* 0x000fe20000011600 */
[----:B------:R-:W-:Y:S04]  /*01a0*/  BAR.SYNC.DEFER_BLOCKING 0x0 ;  /* 0x0000000000007b1d */ /* 0x000fe80000010000 */
[----:B------:R-:W-:-:S05]  /*01b0*/  IMAD.IADD R2, R7, 0x1, R6 ;  /* 0x0000000107027824 */ /* 0x000fca00078e0206 */
[----:B0-----:R-:W-:-:S04]  /*01c0*/  ISETP.GE.U32.AND P0, PT, R2, UR4, PT ;  /* 0x0000000402007c0c */ /* 0x001fc8000bf06070 */
[----:B------:R-:W-:-:S13]  /*01d0*/  ISETP.GE.U32.OR P0, PT, R11, R6, P0 ;  /* 0x000000060b00720c */ /* 0x000fda0000706470 */
[----:B------:R-:W-:Y:S01]  /*01e0*/  @!P0 LEA R2, R6, R9, 0x2 ;  /* 0x0000000906028211 */ /* 0x000fe200078e10ff */
[----:B------:R-:W-:Y:S05]  /*01f0*/  @!P0 LDS R3, [R9] ;  /* 0x0000000009038984 */ /* 0x000fea0000000800 */
[----:B------:R-:W0:Y:S02]  /*0200*/  @!P0 LDS R2, [R2] ;  /* 0x0000000002028984 */ /* 0x000e240000000800 */
[----:B0-----:R-:W-:-:S05]  /*0210*/  @!P0 FADD R4, R2, R3 ;  /* 0x0000000302048221 */ /* 0x001fca0000000000 */
[----:B------:R1:W-:Y:S01]  /*0220*/  @!P0 STS [R9], R4 ;  /* 0x0000000409008388 */ /* 0x0003e20000000800 */
[----:B------:R-:W-:Y:S01]  /*0230*/  ISETP.GT.U32.AND P0, PT, R0, 0x3, PT ;  /* 0x000000030000780c */ /* 0x000fe20003f04070 */
[----:B------:R-:W-:-:S12]  /*0240*/  IMAD.MOV.U32 R0, RZ, RZ, R6 ;  /* 0x000000ffff007224 */ /* 0x000fd800078e0006 */
[----:B-1----:R-:W-:Y:S05]  /*0250*/  @P0 BRA `(.L_x_1) ;  /* 0xfffffffc00cc0947 */ /* 0x002fea000383ffff */
.L_x_0:
[----:B------:R-:W-:Y:S05]  /*0260*/  @P1 EXIT ;  /* 0x000000000000194d */ /* 0x000fea0003800000 */
[----:B------:R-:W1:Y:S01]  /*0270*/  S2UR UR5, SR_CgaCtaId ;  /* 0x00000000000579c3 */ /* 0x000e620000008800 */
[----:B------:R-:W-:-:S07]  /*0280*/  UMOV UR4, 0x400 ;  /* 0x0000040000047882 */ /* 0x000fce0000000000 */
[----:B------:R-:W2:Y:S01]  /*0290*/  LDC.64 R2, c[0x0][0x390] ;  /* 0x0000e400ff027b82 */ /* 0x000ea20000000a00 */
[----:B-1----:R-:W-:-:S09]  /*02a0*/  ULEA UR4, UR5, UR4, 0x18 ;  /* 0x0000000405047291 */ /* 0x002fd2000f8ec0ff */
[----:B------:R-:W2:Y:S04]  /*02b0*/  LDS R5, [UR4] ;  /* 0x00000004ff057984 */ /* 0x000ea80008000800 */
[----:B--2---:R-:W-:Y:S01]  /*02c0*/  REDG.E.ADD.F32.FTZ.RN.STRONG.GPU desc[UR6][R2.64], R5 ;  /* 0x00000005020079a6 */ /* 0x004fe2000c12f306 */
[----:B------:R-:W-:Y:S05]  /*02d0*/  EXIT ;  /* 0x000000000000794d */ /* 0x000fea0003800000 */
.L_x_2:
[----:B------:R-:W-:-:S00]  /*02e0*/  BRA `(.L_x_2) ;  /* 0xfffffffc00fc7947 */ /* 0x000fc0000383ffff */
[----:B------:R-:W-:-:S00]  /*02f0*/  NOP ;  /* 0x0000000000007918 */ /* 0x000fc00000000000 */
        /* <DEDUP_REMOVED lines=8> */
.L_x_11:


//--------------------- .text._Z24cudaContinguousSumKernelPfiS_ --------------------------
	.section	.text._Z24cudaContinguousSumKernelPfiS_,"ax",@progbits
	.align	128
        .global         _Z24cudaContinguousSumKernelPfiS_
        .type           _Z24cudaContinguousSumKernelPfiS_,@function
        .size           _Z24cudaContinguousSumKernelPfiS_,(.L_x_12 - _Z24cudaContinguousSumKernelPfiS_)
        .other          _Z24cudaContinguousSumKernelPfiS_,@"STO_CUDA_ENTRY STV_DEFAULT"
_Z24cudaContinguousSumKernelPfiS_:
.text._Z24cudaContinguousSumKernelPfiS_:
[----:B------:R-:W-:Y:S01]  /*0000*/  LDC R1, c[0x0][0x37c] ;  /* 0x0000df00ff017b82 */ /* 0x000fe20000000800 */
[----:B------:R-:W0:Y:S07]  /*0010*/  S2R R13, SR_TID.X ;  /* 0x00000000000d7919 */ /* 0x000e2e0000002100 */
[----:B------:R-:W1:Y:S01]  /*0020*/  S2UR UR6, SR_CTAID.X ;  /* 0x00000000000679c3 */ /* 0x000e620000002500 */
[----:B------:R-:W2:Y:S01]  /*0030*/  LDCU.64 UR4, c[0x0][0x358] ;  /* 0x00006b00ff0477ac */ /* 0x000ea20008000a00 */
[----:B------:R-:W3:Y:S06]  /*0040*/  LDCU UR7, c[0x0][0x388] ;  /* 0x00007100ff0777ac */ /* 0x000eec0008000800 */
[----:B------:R-:W1:Y:S08]  /*0050*/  LDC R8, c[0x0][0x360] ;  /* 0x0000d800ff087b82 */ /* 0x000e700000000800 */
[----:B------:R-:W4:Y:S08]  /*0060*/  LDC.64 R2, c[0x0][0x380] ;  /* 0x0000e000ff027b82 */ /* 0x000f300000000a00 */
[----:B------:R-:W2:Y:S01]  /*0070*/  LDC.64 R6, c[0x0][0x380] ;  /* 0x0000e000ff067b82 */ /* 0x000ea20000000a00 */
[----:B-1----:R-:W-:-:S04]  /*0080*/  IMAD R0, R8, UR6, RZ ;  /* 0x0000000608007c24 */ /* 0x002fc8000f8e02ff */
[----:B0-----:R-:W-:-:S04]  /*0090*/  IMAD R9, R0, 0x2, R13 ;  /* 0x0000000200097824 */ /* 0x001fc800078e020d */
[----:B---34-:R-:W-:-:S07]  /*00a0*/  IMAD.WIDE.U32 R2, R9, 0x4, R2 ;  /* 0x0000000409027825 */ /* 0x018fce00078e0002 */
.L_x_5:
[----:B------:R-:W-:Y:S01]  /*00b0*/  IADD3 R5, PT, PT, R9, R8, RZ ;  /* 0x0000000809057210 */ /* 0x000fe20007ffe0ff */
[----:B------:R-:W-:Y:S03]  /*00c0*/  BSSY.RECONVERGENT B0, `(.L_x_3) ;  /* 0x0000009000007945 */ /* 0x000fe60003800200 */
[----:B------:R-:W-:-:S04]  /*00d0*/  ISETP.GE.U32.AND P0, PT, R5, UR7, PT ;  /* 0x0000000705007c0c */ /* 0x000fc8000bf06070 */
[----:B------:R-:W-:-:S13]  /*00e0*/  ISETP.GE.U32.OR P0, PT, R13, R8, P0 ;  /* 0x000000080d00720c */ /* 0x000fda0000706470 */
[----:B0-----:R-:W-:Y:S05]  /*00f0*/  @P0 BRA `(.L_x_4) ;  /* 0x0000000000140947 */ /* 0x001fea0003800000 */
[----:B--2---:R-:W-:Y:S01]  /*0100*/  IMAD.WIDE.U32 R4, R5, 0x4, R6 ;  /* 0x0000000405047825 */ /* 0x004fe200078e0006 */
[----:B------:R-:W2:Y:S05]  /*0110*/  LDG.E R11, desc[UR4][R2.64] ;  /* 0x00000004020b7981 */ /* 0x000eaa000c1e1900 */
[----:B------:R-:W2:Y:S02]  /*0120*/  LDG.E R4, desc[UR4][R4.64] ;  /* 0x0000000404047981 */ /* 0x000ea4000c1e1900 */
[----:B--2---:R-:W-:-:S05]  /*0130*/  FADD R11, R4, R11 ;  /* 0x0000000b040b7221 */ /* 0x004fca0000000000 */
[----:B------:R0:W-:Y:S02]  /*0140*/  STG.E desc[UR4][R2.64], R11 ;  /* 0x0000000b02007986 */ /* 0x0001e4000c101904 */
.L_x_4:
[----:B--2---:R-:W-:Y:S05]  /*0150*/  BSYNC.RECONVERGENT B0 ;  /* 0x0000000000007941 */ /* 0x004fea0003800200 */
.L_x_3:
[----:B------:R-:W-:Y:S01]  /*0160*/  BAR.SYNC.DEFER_BLOCKING 0x0 ;  /* 0x0000000000007b1d */ /* 0x000fe20000010000 */
[----:B------:R-:W-:Y:S02]  /*0170*/  ISETP.GT.U32.AND P0, PT, R8, 0x1, PT ;  /* 0x000000010800780c */ /* 0x000fe40003f04070 */
[----:B------:R-:W-:-:S11]  /*0180*/  SHF.R.U32.HI R8, RZ, 0x1, R8 ;  /* 0x00000001ff087819 */ /* 0x000fd60000011608 */
[----:B------:R-:W-:Y:S05]  /*0190*/  @P0 BRA `(.L_x_5) ;  /* 0xfffffffc00c40947 */ /* 0x000fea000383ffff */
[----:B------:R-:W-:-:S13]  /*01a0*/  ISETP.NE.AND P0, PT, R13, RZ, PT ;  /* 0x000000ff0d00720c */ /* 0x000fda0003f05270 */
[----:B------:R-:W-:Y:S05]  /*01b0*/  @P0 EXIT ;  /* 0x000000000000094d */ /* 0x000fea0003800000 */
[----:B0-----:R-:W2:Y:S01]  /*01c0*/  LDG.E R3, desc[UR4][R2.64] ;  /* 0x0000000402037981 */ /* 0x001ea2000c1e1900 */
[----:B------:R-:W2:Y:S03]  /*01d0*/  LDC.64 R4, c[0x0][0x390] ;  /* 0x0000e400ff047b82 */ /* 0x000ea60000000a00 */
[----:B--2---:R-:W-:Y:S01]  /*01e0*/  REDG.E.ADD.F32.FTZ.RN.STRONG.GPU desc[UR4][R4.64], R3 ;  /* 0x00000003040079a6 */ /* 0x004fe2000c12f304 */
[----:B------:R-:W-:Y:S05]  /*01f0*/  EXIT ;  /* 0x000000000000794d */ /* 0x000fea0003800000 */
.L_x_6:
        /* <DEDUP_REMOVED lines=16> */
.L_x_12:


//--------------------- .text._Z18cudaNaiveSumKernelPfiS_ --------------------------
	.section	.text._Z18cudaNaiveSumKernelPfiS_,"ax",@progbits
	.align	128
        .global         _Z18cudaNaiveSumKernelPfiS_
        .type           _Z18cudaNaiveSumKernelPfiS_,@function
        .size           _Z18cudaNaiveSumKernelPfiS_,(.L_x_13 - _Z18cudaNaiveSumKernelPfiS_)
        .other          _Z18cudaNaiveSumKernelPfiS_,@"STO_CUDA_ENTRY STV_DEFAULT"
_Z18cudaNaiveSumKernelPfiS_:
.text._Z18cudaNaiveSumKernelPfiS_:
[----:B------:R-:W-:Y:S01]  /*0000*/  LDC R1, c[0x0][0x37c] ;  /* 0x0000df00ff017b82 */ /* 0x000fe20000000800 */
[----:B------:R-:W0:Y:S07]  /*0010*/  S2R R0, SR_TID.X ;  /* 0x0000000000007919 */ /* 0x000e2e0000002100 */
[----:B------:R-:W0:Y:S01]  /*0020*/  S2UR UR4, SR_CTAID.X ;  /* 0x00000000000479c3 */ /* 0x000e220000002500 */
[----:B------:R-:W1:Y:S01]  /*0030*/  LDCU.64 UR6, c[0x0][0x358] ;  /* 0x00006b00ff0677ac */ /* 0x000e620008000a00 */
[----:B------:R-:W2:Y:S06]  /*0040*/  LDCU UR8, c[0x0][0x388] ;  /* 0x00007100ff0877ac */ /* 0x000eac0008000800 */
[----:B------:R-:W0:Y:S08]  /*0050*/  LDC R13, c[0x0][0x360] ;  /* 0x0000d800ff0d7b82 */ /* 0x000e300000000800 */
[----:B------:R-:W3:Y:S08]  /*0060*/  LDC.64 R2, c[0x0][0x380] ;  /* 0x0000e000ff027b82 */ /* 0x000ef00000000a00 */
[----:B------:R-:W4:Y:S01]  /*0070*/  LDC.64 R6, c[0x0][0x380] ;  /* 0x0000e000ff067b82 */ /* 0x000f220000000a00 */
[----:B0-----:R-:W-:Y:S01]  /*0080*/  IMAD R9, R13, UR4, R0 ;  /* 0x000000040d097c24 */ /* 0x001fe2000f8e0200 */
[----:B------:R-:W-:-:S04]  /*0090*/  UMOV UR4, 0x1 ;  /* 0x0000000100047882 */ /* 0x000fc80000000000 */
[----:B------:R-:W-:-:S05]  /*00a0*/  SHF.L.U32 R9, R9, 0x1, RZ ;  /* 0x0000000109097819 */ /* 0x000fca00000006ff */
[----:B-123--:R-:W-:-:S07]  /*00b0*/  IMAD.WIDE.U32 R2, R9, 0x4, R2 ;  /* 0x0000000409027825 */ /* 0x00efce00078e0002 */
.L_x_9:
[----:B------:R-:W-:Y:S02]  /*00c0*/  UIADD3 UR5, UPT, UPT, UR4, -0x1, URZ ;  /* 0xffffffff04057890 */ /* 0x000fe4000fffe0ff */
[----:B------:R-:W-:Y:S01]  /*00d0*/  IADD3 R5, PT, PT, R9, UR4, RZ ;  /* 0x0000000409057c10 */ /* 0x000fe2000fffe0ff */
[----:B------:R-:W-:Y:S03]  /*00e0*/  BSSY.RECONVERGENT B0, `(.L_x_7) ;  /* 0x0000009000007945 */ /* 0x000fe60003800200 */
[----:B------:R-:W-:-:S04]  /*00f0*/  LOP3.LUT P0, RZ, R0, UR5, RZ, 0xc0, !PT ;  /* 0x0000000500ff7c12 */ /* 0x000fc8000f80c0ff */
[----:B------:R-:W-:-:S13]  /*0100*/  ISETP.GE.U32.OR P0, PT, R5, UR8, P0 ;  /* 0x0000000805007c0c */ /* 0x000fda0008706470 */
[----:B0-----:R-:W-:Y:S05]  /*0110*/  @P0 BRA `(.L_x_8) ;  /* 0x0000000000140947 */ /* 0x001fea0003800000 */
[----:B----4-:R-:W-:Y:S01]  /*0120*/  IMAD.WIDE.U32 R4, R5, 0x4, R6 ;  /* 0x0000000405047825 */ /* 0x010fe200078e0006 */
[----:B------:R-:W2:Y:S05]  /*0130*/  LDG.E R11, desc[UR6][R2.64] ;  /* 0x00000006020b7981 */ /* 0x000eaa000c1e1900 */
[----:B------:R-:W2:Y:S02]  /*0140*/  LDG.E R4, desc[UR6][R4.64] ;  /* 0x0000000604047981 */ /* 0x000ea4000c1e1900 */
[----:B--2---:R-:W-:-:S05]  /*0150*/  FADD R11, R4, R11 ;  /* 0x0000000b040b7221 */ /* 0x004fca0000000000 */
[----:B------:R0:W-:Y:S02]  /*0160*/  STG.E desc[UR6][R2.64], R11 ;  /* 0x0000000b02007986 */ /* 0x0001e4000c101906 */
.L_x_8:
[----:B------:R-:W-:Y:S05]  /*0170*/  BSYNC.RECONVERGENT B0 ;  /* 0x0000000000007941 */ /* 0x000fea0003800200 */
.L_x_7:
[----:B------:R-:W-:Y:S01]  /*0180*/  USHF.L.U32 UR4, UR4, 0x1, URZ ;  /* 0x0000000104047899 */ /* 0x000fe200080006ff */
[----:B------:R-:W-:Y:S05]  /*0190*/  BAR.SYNC.DEFER_BLOCKING 0x0 ;  /* 0x0000000000007b1d */ /* 0x000fea0000010000 */
[----:B------:R-:W-:-:S13]  /*01a0*/  ISETP.LT.U32.AND P0, PT, R13, UR4, PT ;  /* 0x000000040d007c0c */ /* 0x000fda000bf01070 */
[----:B------:R-:W-:Y:S05]  /*01b0*/  @!P0 BRA `(.L_x_9) ;  /* 0xfffffffc00c08947 */ /* 0x000fea000383ffff */
[----:B------:R-:W-:-:S13]  /*01c0*/  ISETP.NE.AND P0, PT, R0, RZ, PT ;  /* 0x000000ff0000720c */ /* 0x000fda0003f05270 */
[----:B------:R-:W-:Y:S05]  /*01d0*/  @P0 EXIT ;  /* 0x000000000000094d */ /* 0x000fea0003800000 */
[----:B0-----:R-:W2:Y:S01]  /*01e0*/  LDG.E R3, desc[UR6][R2.64] ;  /* 0x0000000602037981 */ /* 0x001ea2000c1e1900 */
[----:B------:R-:W2:Y:S03]  /*01f0*/  LDC.64 R4, c[0x0][0x390] ;  /* 0x0000e400ff047b82 */ /* 0x000ea60000000a00 */
[----:B--2---:R-:W-:Y:S01]  /*0200*/  REDG.E.ADD.F32.FTZ.RN.STRONG.GPU desc[UR6][R4.64], R3 ;  /* 0x00000003040079a6 */ /* 0x004fe2000c12f306 */
[----:B------:R-:W-:Y:S05]  /*0210*/  EXIT ;  /* 0x000000000000794d */ /* 0x000fea0003800000 */
.L_x_10:
        /* <DEDUP_REMOVED lines=14> */
.L_x_13:


//--------------------- .nv.shared._Z22cudaSharedMemSumKernelPfiS_ --------------------------
	.section	.nv.shared._Z22cudaSharedMemSumKernelPfiS_,"aw",@nobits
	.sectionflags	@""
	.align	4
.nv.shared._Z22cudaSharedMemSumKernelPfiS_:
	.zero		2048


//--------------------- .nv.shared.reserved.0     --------------------------
	.section	.nv.shared.reserved.0,"aw",@nobits
	.weak		__nv_reservedSMEM_offset_0_alias
	.size		__nv_reservedSMEM_offset_0_alias, 0, 64
	.other		__nv_reservedSMEM_offset_0_alias,@"STO_CUDA_RESERVED_SHARED STV_DEFAULT"
__nv_reservedSMEM_offset_0_alias:
	.zero		0
	.zero		64


//--------------------- .nv.constant0._Z22cudaSharedMemSumKernelPfiS_ --------------------------
	.section	.nv.constant0._Z22cudaSharedMemSumKernelPfiS_,"a",@progbits
	.sectionflags	@""
	.align	4
.nv.constant0._Z22cudaSharedMemSumKernelPfiS_:
	.zero		920


//--------------------- .nv.constant0._Z24cudaContinguousSumKernelPfiS_ --------------------------
	.section	.nv.constant0._Z24cudaContinguousSumKernelPfiS_,"a",@progbits
	.sectionflags	@""
	.align	4
.nv.constant0._Z24cudaContinguousSumKernelPfiS_:
	.zero		920


//--------------------- .nv.constant0._Z18cudaNaiveSumKernelPfiS_ --------------------------
	.section	.nv.constant0._Z18cudaNaiveSumKernelPfiS_,"a",@progbits
	.sectionflags	@""
	.align	4
.nv.constant0._Z18cudaNaiveSumKernelPfiS_:
	.zero		920


//--------------------- SYMBOLS --------------------------

	.type		.nv.reservedSmem.offset0,@object
	.size		.nv.reservedSmem.offset0,0x4
	.type		.nv.reservedSmem.cap,@object
	.size		.nv.reservedSmem.cap,0x4
